//
// Generated by NVIDIA NVVM Compiler
//
// Compiler Build ID: CL-36424714
// Cuda compilation tools, release 13.0, V13.0.88
// Based on NVVM 20.0.0
//

.version 9.0
.target sm_100
.address_size 64

	// .globl	initKernel

.visible .entry initKernel(
	.param .u32 initKernel_param_0,
	.param .u64 .ptr .align 1 initKernel_param_1,
	.param .u8 initKernel_param_2
)
{
	.reg .pred 	%p<2>;
	.reg .b16 	%rs<2>;
	.reg .b32 	%r<6>;
	.reg .b64 	%rd<5>;

	ld.param.u32 	%r2, [initKernel_param_0];
	ld.param.u64 	%rd1, [initKernel_param_1];
	ld.param.s8 	%rs1, [initKernel_param_2];
	mov.u32 	%r3, %tid.x;
	mov.u32 	%r4, %ntid.x;
	mov.u32 	%r5, %ctaid.x;
	mad.lo.s32 	%r1, %r4, %r5, %r3;
	setp.ge.u32 	%p1, %r1, %r2;
	@%p1 bra 	$L__BB0_2;
	cvta.to.global.u64 	%rd2, %rd1;
	cvt.u64.u32 	%rd3, %r1;
	add.s64 	%rd4, %rd2, %rd3;
	st.global.u8 	[%rd4], %rs1;
$L__BB0_2:
	ret;

}
	// .globl	Compute_SSSP_kernel
.visible .entry Compute_SSSP_kernel(
	.param .u64 .ptr .align 1 Compute_SSSP_kernel_param_0,
	.param .u64 .ptr .align 1 Compute_SSSP_kernel_param_1,
	.param .u64 .ptr .align 1 Compute_SSSP_kernel_param_2,
	.param .u64 .ptr .align 1 Compute_SSSP_kernel_param_3,
	.param .u32 Compute_SSSP_kernel_param_4,
	.param .u32 Compute_SSSP_kernel_param_5,
	.param .u64 .ptr .align 1 Compute_SSSP_kernel_param_6,
	.param .u64 .ptr .align 1 Compute_SSSP_kernel_param_7,
	.param .u64 .ptr .align 1 Compute_SSSP_kernel_param_8
)
{
	.reg .pred 	%p<6>;
	.reg .b16 	%rs<4>;
	.reg .b32 	%r<22>;
	.reg .b64 	%rd<28>;

	ld.param.u64 	%rd9, [Compute_SSSP_kernel_param_0];
	ld.param.u64 	%rd10, [Compute_SSSP_kernel_param_1];
	ld.param.u64 	%rd11, [Compute_SSSP_kernel_param_2];
	ld.param.u64 	%rd15, [Compute_SSSP_kernel_param_3];
	ld.param.u32 	%r11, [Compute_SSSP_kernel_param_4];
	ld.param.u64 	%rd12, [Compute_SSSP_kernel_param_6];
	ld.param.u64 	%rd13, [Compute_SSSP_kernel_param_7];
	ld.param.u64 	%rd14, [Compute_SSSP_kernel_param_8];
	cvta.to.global.u64 	%rd1, %rd15;
	mov.u32 	%r12, %tid.x;
	mov.u32 	%r13, %ntid.x;
	mov.u32 	%r14, %ctaid.x;
	mad.lo.s32 	%r1, %r13, %r14, %r12;
	setp.ge.u32 	%p1, %r1, %r11;
	@%p1 bra 	$L__BB1_7;
	cvta.to.global.u64 	%rd16, %rd12;
	cvt.u64.u32 	%rd17, %r1;
	add.s64 	%rd18, %rd16, %rd17;
	ld.global.u8 	%rs1, [%rd18];
	setp.eq.s16 	%p2, %rs1, 0;
	@%p2 bra 	$L__BB1_7;
	cvta.to.global.u64 	%rd19, %rd9;
	mul.wide.u32 	%rd20, %r1, 4;
	add.s64 	%rd2, %rd19, %rd20;
	ld.global.u32 	%r20, [%rd2];
	ld.global.u32 	%r21, [%rd2+4];
	setp.ge.s32 	%p3, %r20, %r21;
	@%p3 bra 	$L__BB1_7;
	add.s64 	%rd3, %rd1, %rd20;
	cvta.to.global.u64 	%rd4, %rd10;
	cvta.to.global.u64 	%rd5, %rd11;
	cvta.to.global.u64 	%rd6, %rd13;
	cvta.to.global.u64 	%rd7, %rd14;
$L__BB1_4:
	mul.wide.s32 	%rd22, %r20, 4;
	add.s64 	%rd23, %rd4, %rd22;
	ld.global.u32 	%r6, [%rd23];
	ld.global.u32 	%r15, [%rd3];
	add.s64 	%rd24, %rd5, %rd22;
	ld.global.u32 	%r16, [%rd24];
	add.s32 	%r7, %r16, %r15;
	mul.wide.s32 	%rd25, %r6, 4;
	add.s64 	%rd8, %rd1, %rd25;
	ld.global.u32 	%r17, [%rd8];
	setp.le.s32 	%p4, %r17, %r7;
	@%p4 bra 	$L__BB1_6;
	cvt.s64.s32 	%rd26, %r6;
	atom.global.min.s32 	%r18, [%rd8], %r7;
	add.s64 	%rd27, %rd6, %rd26;
	mov.b16 	%rs2, 1;
	st.global.u8 	[%rd27], %rs2;
	mov.b16 	%rs3, 0;
	st.global.u8 	[%rd7], %rs3;
	ld.global.u32 	%r21, [%rd2+4];
$L__BB1_6:
	add.s32 	%r20, %r20, 1;
	setp.lt.s32 	%p5, %r20, %r21;
	@%p5 bra 	$L__BB1_4;
$L__BB1_7:
	ret;

}


// ===== COMPILED SASS (sm_100) =====

	.target	sm_100

	.elftype	@"ET_EXEC"


//--------------------- .note.nv.tkinfo           --------------------------
	.section	.note.nv.tkinfo,"",@"SHT_NOTE"
	.sectionflags	@"SHF_NOTE_NV_TKINFO"
	.tkinfo
        /*0018*/ 	.word	0x00000002
        /*0030*/ 	.string	""
        /*0030*/ 	.string	"ptxas"
        /*0030*/ 	.string	"Cuda compilation tools, release 13.0, V13.0.88"
        /*0030*/ 	.string	"Build cuda_13.0.r13.0/compiler.36424714_0"
        /*0030*/ 	.string	"-arch sm_100 -m 64 "



//--------------------- .note.nv.cuinfo           --------------------------
	.section	.note.nv.cuinfo,"",@"SHT_NOTE"
	.sectionflags	@"SHF_NOTE_NV_CUINFO"
        /*0018*/ 	.short	0x0002
        /*001a*/ 	.short	0x0064
        /*001c*/ 	.short	0x0082
	.zero		2


//--------------------- .nv.info                  --------------------------
	.section	.nv.info,"",@"SHT_CUDA_INFO"
	.align	4


	//----- nvinfo : EIATTR_REGCOUNT
	.align		4
        /*0000*/ 	.byte	0x04, 0x2f
        /*0002*/ 	.short	(.L_1 - .L_0)
	.align		4
.L_0:
        /*0004*/ 	.word	index@(initKernel)
        /*0008*/ 	.word	0x00000008


	//----- nvinfo : EIATTR_FRAME_SIZE
	.align		4
.L_1:
        /*000c*/ 	.byte	0x04, 0x11
        /*000e*/ 	.short	(.L_3 - .L_2)
	.align		4
.L_2:
        /*0010*/ 	.word	index@(initKernel)
        /*0014*/ 	.word	0x00000000


	//----- nvinfo : EIATTR_REGCOUNT
	.align		4
.L_3:
        /*0018*/ 	.byte	0x04, 0x2f
        /*001a*/ 	.short	(.L_5 - .L_4)
	.align		4
.L_4:
        /*001c*/ 	.word	index@(Compute_SSSP_kernel)
        /*0020*/ 	.word	0x0000001a


	//----- nvinfo : EIATTR_FRAME_SIZE
	.align		4
.L_5:
        /*0024*/ 	.byte	0x04, 0x11
        /*0026*/ 	.short	(.L_7 - .L_6)
	.align		4
.L_6:
        /*0028*/ 	.word	index@(Compute_SSSP_kernel)
        /*002c*/ 	.word	0x00000000


	//----- nvinfo : EIATTR_MIN_STACK_SIZE
	.align		4
.L_7:
        /*0030*/ 	.byte	0x04, 0x12
        /*0032*/ 	.short	(.L_9 - .L_8)
	.align		4
.L_8:
        /*0034*/ 	.word	index@(Compute_SSSP_kernel)
        /*0038*/ 	.word	0x00000000


	//----- nvinfo : EIATTR_MIN_STACK_SIZE
	.align		4
.L_9:
        /*003c*/ 	.byte	0x04, 0x12
        /*003e*/ 	.short	(.L_11 - .L_10)
	.align		4
.L_10:
        /*0040*/ 	.word	index@(initKernel)
        /*0044*/ 	.word	0x00000000
.L_11:


//--------------------- .nv.compat                --------------------------
	.section	.nv.compat,"",@"SHT_CUDA_COMPAT_INFO"
	.align	4
        /*0000*/ 	.byte	0x02, 0x09, 0x00, 0x00, 0x02, 0x02, 0x01, 0x00, 0x02, 0x05, 0x05, 0x00, 0x03, 0x07, 0x01, 0x01
        /*0010*/ 	.byte	0x02, 0x03, 0x00, 0x00, 0x02, 0x06, 0x01, 0x00, 0x04, 0x0b, 0x08, 0x00, 0x09, 0x00, 0x00, 0x00
        /*0020*/ 	.byte	0x00, 0x00, 0x00, 0x00


//--------------------- .nv.info.Compute_SSSP_kernel --------------------------
	.section	.nv.info.Compute_SSSP_kernel,"",@"SHT_CUDA_INFO"
	.sectionflags	@""
	.align	4


	//----- nvinfo : EIATTR_CUDA_API_VERSION
	.align		4
        /*0000*/ 	.byte	0x04, 0x37
        /*0002*/ 	.short	(.L_13 - .L_12)
.L_12:
        /*0004*/ 	.word	0x00000082


	//----- nvinfo : EIATTR_KPARAM_INFO
	.align		4
.L_13:
        /*0008*/ 	.byte	0x04, 0x17
        /*000a*/ 	.short	(.L_15 - .L_14)
.L_14:
        /*000c*/ 	.word	0x00000000
        /*0010*/ 	.short	0x0008
        /*0012*/ 	.short	0x0038
        /*0014*/ 	.byte	0x00, 0xf5, 0x21, 0x00


	//----- nvinfo : EIATTR_KPARAM_INFO
	.align		4
.L_15:
        /*0018*/ 	.byte	0x04, 0x17
        /*001a*/ 	.short	(.L_17 - .L_16)
.L_16:
        /*001c*/ 	.word	0x00000000
        /*0020*/ 	.short	0x0007
        /*0022*/ 	.short	0x0030
        /*0024*/ 	.byte	0x00, 0xf5, 0x21, 0x00


	//----- nvinfo : EIATTR_KPARAM_INFO
	.align		4
.L_17:
        /*0028*/ 	.byte	0x04, 0x17
        /*002a*/ 	.short	(.L_19 - .L_18)
.L_18:
        /*002c*/ 	.word	0x00000000
        /*0030*/ 	.short	0x0006
        /*0032*/ 	.short	0x0028
        /*0034*/ 	.byte	0x00, 0xf5, 0x21, 0x00


	//----- nvinfo : EIATTR_KPARAM_INFO
	.align		4
.L_19:
        /*0038*/ 	.byte	0x04, 0x17
        /*003a*/ 	.short	(.L_21 - .L_20)
.L_20:
        /*003c*/ 	.word	0x00000000
        /*0040*/ 	.short	0x0005
        /*0042*/ 	.short	0x0024
        /*0044*/ 	.byte	0x00, 0xf0, 0x11, 0x00


	//----- nvinfo : EIATTR_KPARAM_INFO
	.align		4
.L_21:
        /*0048*/ 	.byte	0x04, 0x17
        /*004a*/ 	.short	(.L_23 - .L_22)
.L_22:
        /*004c*/ 	.word	0x00000000
        /*0050*/ 	.short	0x0004
        /*0052*/ 	.short	0x0020
        /*0054*/ 	.byte	0x00, 0xf0, 0x11, 0x00


	//----- nvinfo : EIATTR_KPARAM_INFO
	.align		4
.L_23:
        /*0058*/ 	.byte	0x04, 0x17
        /*005a*/ 	.short	(.L_25 - .L_24)
.L_24:
        /*005c*/ 	.word	0x00000000
        /*0060*/ 	.short	0x0003
        /*0062*/ 	.short	0x0018
        /*0064*/ 	.byte	0x00, 0xf5, 0x21, 0x00


	//----- nvinfo : EIATTR_KPARAM_INFO
	.align		4
.L_25:
        /*0068*/ 	.byte	0x04, 0x17
        /*006a*/ 	.short	(.L_27 - .L_26)
.L_26:
        /*006c*/ 	.word	0x00000000
        /*0070*/ 	.short	0x0002
        /*0072*/ 	.short	0x0010
        /*0074*/ 	.byte	0x00, 0xf5, 0x21, 0x00


	//----- nvinfo : EIATTR_KPARAM_INFO
	.align		4
.L_27:
        /*0078*/ 	.byte	0x04, 0x17
        /*007a*/ 	.short	(.L_29 - .L_28)
.L_28:
        /*007c*/ 	.word	0x00000000
        /*0080*/ 	.short	0x0001
        /*0082*/ 	.short	0x0008
        /*0084*/ 	.byte	0x00, 0xf5, 0x21, 0x00


	//----- nvinfo : EIATTR_KPARAM_INFO
	.align		4
.L_29:
        /*0088*/ 	.byte	0x04, 0x17
        /*008a*/ 	.short	(.L_31 - .L_30)
.L_30:
        /*008c*/ 	.word	0x00000000
        /*0090*/ 	.short	0x0000
        /*0092*/ 	.short	0x0000
        /*0094*/ 	.byte	0x00, 0xf5, 0x21, 0x00


	//----- nvinfo : EIATTR_SPARSE_MMA_MASK
	.align		4
.L_31:
        /*0098*/ 	.byte	0x03, 0x50
        /*009a*/ 	.short	0x0000


	//----- nvinfo : EIATTR_MAXREG_COUNT
	.align		4
        /*009c*/ 	.byte	0x03, 0x1b
        /*009e*/ 	.short	0x00ff


	//----- nvinfo : EIATTR_MERCURY_ISA_VERSION
	.align		4
        /*00a0*/ 	.byte	0x03, 0x5f
        /*00a2*/ 	.short	0x0101


	//----- nvinfo : EIATTR_VRC_CTA_INIT_COUNT
	.align		4
        /*00a4*/ 	.byte	0x02, 0x4a
	.zero		1
	.zero		1


	//----- nvinfo : EIATTR_EXIT_INSTR_OFFSETS
	.align		4
        /*00a8*/ 	.byte	0x04, 0x1c
        /*00aa*/ 	.short	(.L_33 - .L_32)


	//   ....[0]....
.L_32:
        /*00ac*/ 	.word	0x00000070


	//   ....[1]....
        /*00b0*/ 	.word	0x000000e0


	//   ....[2]....
        /*00b4*/ 	.word	0x00000140


	//   ....[3]....
        /*00b8*/ 	.word	0x00000320


	//----- nvinfo : EIATTR_CRS_STACK_SIZE
	.align		4
.L_33:
        /*00bc*/ 	.byte	0x04, 0x1e
        /*00be*/ 	.short	(.L_35 - .L_34)
.L_34:
        /*00c0*/ 	.word	0x00000000


	//----- nvinfo : EIATTR_CBANK_PARAM_SIZE
	.align		4
.L_35:
        /*00c4*/ 	.byte	0x03, 0x19
        /*00c6*/ 	.short	0x0040


	//----- nvinfo : EIATTR_PARAM_CBANK
	.align		4
        /*00c8*/ 	.byte	0x04, 0x0a
        /*00ca*/ 	.short	(.L_37 - .L_36)
	.align		4
.L_36:
        /*00cc*/ 	.word	index@(.nv.constant0.Compute_SSSP_kernel)
        /*00d0*/ 	.short	0x0380
        /*00d2*/ 	.short	0x0040


	//----- nvinfo : EIATTR_SW_WAR
	.align		4
.L_37:
        /*00d4*/ 	.byte	0x04, 0x36
        /*00d6*/ 	.short	(.L_39 - .L_38)
.L_38:
        /*00d8*/ 	.word	0x00000008
.L_39:


//--------------------- .nv.info.initKernel       --------------------------
	.section	.nv.info.initKernel,"",@"SHT_CUDA_INFO"
	.sectionflags	@""
	.align	4


	//----- nvinfo : EIATTR_CUDA_API_VERSION
	.align		4
        /*0000*/ 	.byte	0x04, 0x37
        /*0002*/ 	.short	(.L_41 - .L_40)
.L_40:
        /*0004*/ 	.word	0x00000082


	//----- nvinfo : EIATTR_KPARAM_INFO
	.align		4
.L_41:
        /*0008*/ 	.byte	0x04, 0x17
        /*000a*/ 	.short	(.L_43 - .L_42)
.L_42:
        /*000c*/ 	.word	0x00000000
        /*0010*/ 	.short	0x0002
        /*0012*/ 	.short	0x0010
        /*0014*/ 	.byte	0x00, 0xf0, 0x05, 0x00


	//----- nvinfo : EIATTR_KPARAM_INFO
	.align		4
.L_43:
        /*0018*/ 	.byte	0x04, 0x17
        /*001a*/ 	.short	(.L_45 - .L_44)
.L_44:
        /*001c*/ 	.word	0x00000000
        /*0020*/ 	.short	0x0001
        /*0022*/ 	.short	0x0008
        /*0024*/ 	.byte	0x00, 0xf5, 0x21, 0x00


	//----- nvinfo : EIATTR_KPARAM_INFO
	.align		4
.L_45:
        /*0028*/ 	.byte	0x04, 0x17
        /*002a*/ 	.short	(.L_47 - .L_46)
.L_46:
        /*002c*/ 	.word	0x00000000
        /*0030*/ 	.short	0x0000
        /*0032*/ 	.short	0x0000
        /*0034*/ 	.byte	0x00, 0xf0, 0x11, 0x00


	//----- nvinfo : EIATTR_SPARSE_MMA_MASK
	.align		4
.L_47:
        /*0038*/ 	.byte	0x03, 0x50
        /*003a*/ 	.short	0x0000


	//----- nvinfo : EIATTR_MAXREG_COUNT
	.align		4
        /*003c*/ 	.byte	0x03, 0x1b
        /*003e*/ 	.short	0x00ff


	//----- nvinfo : EIATTR_MERCURY_ISA_VERSION
	.align		4
        /*0040*/ 	.byte	0x03, 0x5f
        /*0042*/ 	.short	0x0101


	//----- nvinfo : EIATTR_VRC_CTA_INIT_COUNT
	.align		4
        /*0044*/ 	.byte	0x02, 0x4a
	.zero		1
	.zero		1


	//----- nvinfo : EIATTR_EXIT_INSTR_OFFSETS
	.align		4
        /*0048*/ 	.byte	0x04, 0x1c
        /*004a*/ 	.short	(.L_49 - .L_48)


	//   ....[0]....
.L_48:
        /*004c*/ 	.word	0x00000070


	//   ....[1]....
        /*0050*/ 	.word	0x00000100


	//----- nvinfo : EIATTR_CBANK_PARAM_SIZE
	.align		4
.L_49:
        /*0054*/ 	.byte	0x03, 0x19
        /*0056*/ 	.short	0x0011


	//----- nvinfo : EIATTR_PARAM_CBANK
	.align		4
        /*0058*/ 	.byte	0x04, 0x0a
        /*005a*/ 	.short	(.L_51 - .L_50)
	.align		4
.L_50:
        /*005c*/ 	.word	index@(.nv.constant0.initKernel)
        /*0060*/ 	.short	0x0380
        /*0062*/ 	.short	0x0011


	//----- nvinfo : EIATTR_SW_WAR
	.align		4
.L_51:
        /*0064*/ 	.byte	0x04, 0x36
        /*0066*/ 	.short	(.L_53 - .L_52)
.L_52:
        /*0068*/ 	.word	0x00000008
.L_53:


//--------------------- .nv.callgraph             --------------------------
	.section	.nv.callgraph,"",@"SHT_CUDA_CALLGRAPH"
	.align	4
	.sectionentsize	8
	.align		4
        /*0000*/ 	.word	0x00000000
	.align		4
        /*0004*/ 	.word	0xffffffff
	.align		4
        /*0008*/ 	.word	0x00000000
	.align		4
        /*000c*/ 	.word	0xfffffffe
	.align		4
        /*0010*/ 	.word	0x00000000
	.align		4
        /*0014*/ 	.word	0xfffffffd
	.align		4
        /*0018*/ 	.word	0x00000000
	.align		4
        /*001c*/ 	.word	0xfffffffc


//--------------------- .text.Compute_SSSP_kernel --------------------------
	.section	.text.Compute_SSSP_kernel,"ax",@progbits
	.align	128
        .global         Compute_SSSP_kernel
        .type           Compute_SSSP_kernel,@function
        .size           Compute_SSSP_kernel,(.L_x_5 - Compute_SSSP_kernel)
        .other          Compute_SSSP_kernel,@"STO_CUDA_ENTRY STV_DEFAULT"
Compute_SSSP_kernel:
.text.Compute_SSSP_kernel:
[----:B------:R-:W-:Y:S01]  /*0000*/  LDC R1, c[0x0][0x37c] ;  /* 0x0000df00ff017b82 */ /* 0x000fe20000000800 */
[----:B------:R-:W0:Y:S01]  /*0010*/  S2R R13, SR_TID.X ;  /* 0x00000000000d7919 */ /* 0x000e220000002100 */
[----:B------:R-:W0:Y:S01]  /*0020*/  LDCU UR4, c[0x0][0x360] ;  /* 0x00006c00ff0477ac */ /* 0x000e220008000800 */
[----:B------:R-:W0:Y:S01]  /*0030*/  S2R R0, SR_CTAID.X ;  /* 0x0000000000007919 */ /* 0x000e220000002500 */
[----:B------:R-:W1:Y:S01]  /*0040*/  LDCU UR5, c[0x0][0x3a0] ;  /* 0x00007400ff0577ac */ /* 0x000e620008000800 */
[----:B0-----:R-:W-:-:S05]  /*0050*/  IMAD R13, R0, UR4, R13 ;  /* 0x00000004000d7c24 */ /* 0x001fca000f8e020d */
[----:B-1----:R-:W-:-:S13]  /*0060*/  ISETP.GE.U32.AND P0, PT, R13, UR5, PT ;  /* 0x000000050d007c0c */ /* 0x002fda000bf06070 */
[----:B------:R-:W-:Y:S05]  /*0070*/  @P0 EXIT ;  /* 0x000000000000094d */ /* 0x000fea0003800000 */
[----:B------:R-:W0:Y:S01]  /*0080*/  LDCU.64 UR6, c[0x0][0x3a8] ;  /* 0x00007500ff0677ac */ /* 0x000e220008000a00 */
[----:B------:R-:W1:Y:S01]  /*0090*/  LDCU.64 UR4, c[0x0][0x358] ;  /* 0x00006b00ff0477ac */ /* 0x000e620008000a00 */
[----:B0-----:R-:W-:-:S05]  /*00a0*/  IADD3 R2, P0, PT, R13, UR6, RZ ;  /* 0x000000060d027c10 */ /* 0x001fca000ff1e0ff */
[----:B------:R-:W-:-:S05]  /*00b0*/  IMAD.X R3, RZ, RZ, UR7, P0 ;  /* 0x00000007ff037e24 */ /* 0x000fca00080e06ff */
[----:B-1----:R-:W2:Y:S02]  /*00c0*/  LDG.E.U8 R2, desc[UR4][R2.64] ;  /* 0x0000000402027981 */ /* 0x002ea4000c1e1100 */
[----:B--2---:R-:W-:-:S13]  /*00d0*/  ISETP.NE.AND P0, PT, R2, RZ, PT ;  /* 0x000000ff0200720c */ /* 0x004fda0003f05270 */
[----:B------:R-:W-:Y:S05]  /*00e0*/  @!P0 EXIT ;  /* 0x000000000000894d */ /* 0x000fea0003800000 */
[----:B------:R-:W0:Y:S02]  /*00f0*/  LDC.64 R2, c[0x0][0x380] ;  /* 0x0000e000ff027b82 */ /* 0x000e240000000a00 */
[----:B0-----:R-:W-:-:S05]  /*0100*/  IMAD.WIDE.U32 R2, R13, 0x4, R2 ;  /* 0x000000040d027825 */ /* 0x001fca00078e0002 */
[----:B------:R-:W2:Y:S04]  /*0110*/  LDG.E R15, desc[UR4][R2.64] ;  /* 0x00000004020f7981 */ /* 0x000ea8000c1e1900 */
[----:B------:R-:W2:Y:S02]  /*0120*/  LDG.E R0, desc[UR4][R2.64+0x4] ;  /* 0x0000040402007981 */ /* 0x000ea4000c1e1900 */
[----:B--2---:R-:W-:-:S13]  /*0130*/  ISETP.GE.AND P0, PT, R15, R0, PT ;  /* 0x000000000f00720c */ /* 0x004fda0003f06270 */
[----:B------:R-:W-:Y:S05]  /*0140*/  @P0 EXIT ;  /* 0x000000000000094d */ /* 0x000fea0003800000 */
[----:B------:R-:W0:Y:S01]  /*0150*/  LDC.64 R10, c[0x0][0x398] ;  /* 0x0000e600ff0a7b82 */ /* 0x000e220000000a00 */
[----:B------:R-:W1:Y:S07]  /*0160*/  LDCU.64 UR6, c[0x0][0x3b0] ;  /* 0x00007600ff0677ac */ /* 0x000e6e0008000a00 */
[----:B------:R-:W2:Y:S08]  /*0170*/  LDC.64 R4, c[0x0][0x388] ;  /* 0x0000e200ff047b82 */ /* 0x000eb00000000a00 */
[----:B------:R-:W3:Y:S08]  /*0180*/  LDC.64 R6, c[0x0][0x390] ;  /* 0x0000e400ff067b82 */ /* 0x000ef00000000a00 */
[----:B------:R-:W4:Y:S01]  /*0190*/  LDC.64 R8, c[0x0][0x398] ;  /* 0x0000e600ff087b82 */ /* 0x000f220000000a00 */
[----:B01----:R-:W-:-:S07]  /*01a0*/  IMAD.WIDE.U32 R10, R13, 0x4, R10 ;  /* 0x000000040d0a7825 */ /* 0x003fce00078e000a */
.L_x_2:
[C---:B-12---:R-:W-:Y:S01]  /*01b0*/  IMAD.WIDE R16, R15.reuse, 0x4, R4 ;  /* 0x000000040f107825 */ /* 0x046fe200078e0204 */
[----:B------:R-:W2:Y:S04]  /*01c0*/  LDG.E R14, desc[UR4][R10.64] ;  /* 0x000000040a0e7981 */ /* 0x000ea8000c1e1900 */
[----:B------:R-:W4:Y:S01]  /*01d0*/  LDG.E R21, desc[UR4][R16.64] ;  /* 0x0000000410157981 */ /* 0x000f22000c1e1900 */
[----:B---3--:R-:W-:-:S06]  /*01e0*/  IMAD.WIDE R18, R15, 0x4, R6 ;  /* 0x000000040f127825 */ /* 0x008fcc00078e0206 */
[----:B------:R-:W2:Y:S01]  /*01f0*/  LDG.E R19, desc[UR4][R18.64] ;  /* 0x0000000412137981 */ /* 0x000ea2000c1e1900 */
[----:B----4-:R-:W-:-:S05]  /*0200*/  IMAD.WIDE R12, R21, 0x4, R8 ;  /* 0x00000004150c7825 */ /* 0x010fca00078e0208 */
[----:B------:R-:W3:Y:S01]  /*0210*/  LDG.E R20, desc[UR4][R12.64] ;  /* 0x000000040c147981 */ /* 0x000ee2000c1e1900 */
[----:B--2---:R-:W-:Y:S01]  /*0220*/  IMAD.IADD R23, R14, 0x1, R19 ;  /* 0x000000010e177824 */ /* 0x004fe200078e0213 */
[----:B------:R-:W-:Y:S01]  /*0230*/  BSSY.RECONVERGENT B0, `(.L_x_0) ;  /* 0x000000c000007945 */ /* 0x000fe20003800200 */
[----:B------:R-:W-:-:S03]  /*0240*/  IADD3 R15, PT, PT, R15, 0x1, RZ ;  /* 0x000000010f0f7810 */ /* 0x000fc60007ffe0ff */
[----:B---3--:R-:W-:-:S13]  /*0250*/  ISETP.GT.AND P0, PT, R20, R23, PT ;  /* 0x000000171400720c */ /* 0x008fda0003f04270 */
[----:B------:R-:W-:Y:S05]  /*0260*/  @!P0 BRA `(.L_x_1) ;  /* 0x0000000000208947 */ /* 0x000fea0003800000 */
[----:B------:R-:W0:Y:S01]  /*0270*/  LDC.64 R16, c[0x0][0x3b8] ;  /* 0x0000ee00ff107b82 */ /* 0x000e220000000a00 */
[C---:B------:R-:W-:Y:S01]  /*0280*/  IADD3 R18, P0, PT, R21.reuse, UR6, RZ ;  /* 0x0000000615127c10 */ /* 0x040fe2000ff1e0ff */
[----:B------:R-:W-:Y:S01]  /*0290*/  IMAD.MOV.U32 R14, RZ, RZ, 0x1 ;  /* 0x00000001ff0e7424 */ /* 0x000fe200078e00ff */
[----:B------:R1:W-:Y:S02]  /*02a0*/  REDG.E.MIN.S32.STRONG.GPU desc[UR4][R12.64], R23 ;  /* 0x000000170c00798e */ /* 0x0003e4000c92e304 */
[----:B------:R-:W-:-:S05]  /*02b0*/  LEA.HI.X.SX32 R19, R21, UR7, 0x1, P0 ;  /* 0x0000000715137c11 */ /* 0x000fca00080f0eff */
[----:B------:R1:W-:Y:S04]  /*02c0*/  STG.E.U8 desc[UR4][R18.64], R14 ;  /* 0x0000000e12007986 */ /* 0x0003e8000c101104 */
[----:B0-----:R1:W-:Y:S04]  /*02d0*/  STG.E.U8 desc[UR4][R16.64], RZ ;  /* 0x000000ff10007986 */ /* 0x0013e8000c101104 */
[----:B------:R1:W5:Y:S02]  /*02e0*/  LDG.E R0, desc[UR4][R2.64+0x4] ;  /* 0x0000040402007981 */ /* 0x000364000c1e1900 */
.L_x_1:
[----:B------:R-:W-:Y:S05]  /*02f0*/  BSYNC.RECONVERGENT B0 ;  /* 0x0000000000007941 */ /* 0x000fea0003800200 */
.L_x_0:
[----:B-----5:R-:W-:-:S13]  /*0300*/  ISETP.GE.AND P0, PT, R15, R0, PT ;  /* 0x000000000f00720c */ /* 0x020fda0003f06270 */
[----:B------:R-:W-:Y:S05]  /*0310*/  @!P0 BRA `(.L_x_2) ;  /* 0xfffffffc00a48947 */ /* 0x000fea000383ffff */
[----:B------:R-:W-:Y:S05]  /*0320*/  EXIT ;  /* 0x000000000000794d */ /* 0x000fea0003800000 */
.L_x_3:
[----:B------:R-:W-:-:S00]  /*0330*/  BRA `(.L_x_3) ;  /* 0xfffffffc00fc7947 */ /* 0x000fc0000383ffff */
[----:B------:R-:W-:-:S00]  /*0340*/  NOP ;  /* 0x0000000000007918 */ /* 0x000fc00000000000 */
        /* <DEDUP_REMOVED lines=11> */
.L_x_5:


//--------------------- .text.initKernel          --------------------------
	.section	.text.initKernel,"ax",@progbits
	.align	128
        .global         initKernel
        .type           initKernel,@function
        .size           initKernel,(.L_x_6 - initKernel)
        .other          initKernel,@"STO_CUDA_ENTRY STV_DEFAULT"
initKernel:
.text.initKernel:
        /* <DEDUP_REMOVED lines=8> */
[----:B------:R-:W0:Y:S01]  /*0080*/  LDC.U8 R0, c[0x0][0x390] ;  /* 0x0000e400ff007b82 */ /* 0x000e220000000000 */
[----:B------:R-:W1:Y:S01]  /*0090*/  LDCU.64 UR6, c[0x0][0x388] ;  /* 0x00007100ff0677ac */ /* 0x000e620008000a00 */
[----:B------:R-:W2:Y:S01]  /*00a0*/  LDCU.64 UR4, c[0x0][0x358] ;  /* 0x00006b00ff0477ac */ /* 0x000ea20008000a00 */
[----:B-1----:R-:W-:Y:S02]  /*00b0*/  IADD3 R2, P0, PT, R2, UR6, RZ ;  /* 0x0000000602027c10 */ /* 0x002fe4000ff1e0ff */
[----:B0-----:R-:W-:-:S03]  /*00c0*/  PRMT R0, R0, 0x8880, RZ ;  /* 0x0000888000007816 */ /* 0x001fc600000000ff */
[----:B------:R-:W-:Y:S01]  /*00d0*/  IMAD.X R3, RZ, RZ, UR7, P0 ;  /* 0x00000007ff037e24 */ /* 0x000fe200080e06ff */
[----:B------:R-:W-:-:S05]  /*00e0*/  PRMT R5, R0, 0x7710, RZ ;  /* 0x0000771000057816 */ /* 0x000fca00000000ff */
[----:B--2---:R-:W-:Y:S01]  /*00f0*/  STG.E.U8 desc[UR4][R2.64], R5 ;  /* 0x0000000502007986 */ /* 0x004fe2000c101104 */
[----:B------:R-:W-:Y:S05]  /*0100*/  EXIT ;  /* 0x000000000000794d */ /* 0x000fea0003800000 */
.L_x_4:
        /* <DEDUP_REMOVED lines=15> */
.L_x_6:


//--------------------- .nv.shared.reserved.0     --------------------------
	.section	.nv.shared.reserved.0,"aw",@nobits
	.weak		__nv_reservedSMEM_offset_0_alias
	.size		__nv_reservedSMEM_offset_0_alias, 0, 64
	.other		__nv_reservedSMEM_offset_0_alias,@"STO_CUDA_RESERVED_SHARED STV_DEFAULT"
__nv_reservedSMEM_offset_0_alias:
	.zero		0
	.zero		64


//--------------------- .nv.constant0.Compute_SSSP_kernel --------------------------
	.section	.nv.constant0.Compute_SSSP_kernel,"a",@progbits
	.sectionflags	@""
	.align	4
.nv.constant0.Compute_SSSP_kernel:
	.zero		960


//--------------------- .nv.constant0.initKernel  --------------------------
	.section	.nv.constant0.initKernel,"a",@progbits
	.sectionflags	@""
	.align	4
.nv.constant0.initKernel:
	.zero		913


//--------------------- SYMBOLS --------------------------

	.type		.nv.reservedSmem.offset0,@object
	.size		.nv.reservedSmem.offset0,0x4
